//
// Generated by NVIDIA NVVM Compiler
//
// Compiler Build ID: CL-36424714
// Cuda compilation tools, release 13.0, V13.0.88
// Based on NVVM 20.0.0
//

.version 9.0
.target sm_100
.address_size 64

	// .globl	_Z10tileMatMulPKfS0_Pfi
// _ZZ10tileMatMulPKfS0_PfiE5tileA has been demoted
// _ZZ10tileMatMulPKfS0_PfiE5tileB has been demoted

.visible .entry _Z10tileMatMulPKfS0_Pfi(
	.param .u64 .ptr .align 1 _Z10tileMatMulPKfS0_Pfi_param_0,
	.param .u64 .ptr .align 1 _Z10tileMatMulPKfS0_Pfi_param_1,
	.param .u64 .ptr .align 1 _Z10tileMatMulPKfS0_Pfi_param_2,
	.param .u32 _Z10tileMatMulPKfS0_Pfi_param_3
)
{
	.reg .pred 	%p<8>;
	.reg .b32 	%r<43>;
	.reg .b32 	%f<63>;
	.reg .b64 	%rd<13>;
	// demoted variable
	.shared .align 4 .b8 _ZZ10tileMatMulPKfS0_PfiE5tileA[1024];
	// demoted variable
	.shared .align 4 .b8 _ZZ10tileMatMulPKfS0_PfiE5tileB[1024];
	ld.param.u64 	%rd3, [_Z10tileMatMulPKfS0_Pfi_param_0];
	ld.param.u64 	%rd4, [_Z10tileMatMulPKfS0_Pfi_param_1];
	ld.param.u64 	%rd5, [_Z10tileMatMulPKfS0_Pfi_param_2];
	ld.param.u32 	%r24, [_Z10tileMatMulPKfS0_Pfi_param_3];
	mov.u32 	%r25, %ctaid.y;
	shl.b32 	%r26, %r25, 4;
	mov.u32 	%r40, %tid.y;
	add.s32 	%r2, %r26, %r40;
	mov.u32 	%r27, %ctaid.x;
	shl.b32 	%r3, %r27, 4;
	mov.u32 	%r38, %tid.x;
	add.s32 	%r5, %r3, %r38;
	setp.lt.s32 	%p1, %r24, 1;
	mov.f32 	%f62, 0f00000000;
	@%p1 bra 	$L__BB0_7;
	add.s32 	%r28, %r24, 15;
	shr.u32 	%r29, %r28, 4;
	shl.b32 	%r30, %r40, 6;
	mov.u32 	%r31, _ZZ10tileMatMulPKfS0_PfiE5tileA;
	add.s32 	%r6, %r31, %r30;
	shl.b32 	%r32, %r38, 2;
	add.s32 	%r7, %r6, %r32;
	mov.u32 	%r33, _ZZ10tileMatMulPKfS0_PfiE5tileB;
	add.s32 	%r9, %r33, %r32;
	add.s32 	%r8, %r9, %r30;
	neg.s32 	%r42, %r29;
	mad.lo.s32 	%r34, %r40, %r24, %r38;
	add.s32 	%r41, %r34, %r3;
	shl.b32 	%r12, %r24, 4;
	mad.lo.s32 	%r39, %r24, %r2, %r38;
	cvta.to.global.u64 	%rd1, %rd3;
	cvta.to.global.u64 	%rd2, %rd4;
	mov.f32 	%f62, 0f00000000;
$L__BB0_2:
	max.u32 	%r35, %r2, %r38;
	setp.ge.u32 	%p2, %r35, %r24;
	mov.f32 	%f60, 0f00000000;
	@%p2 bra 	$L__BB0_4;
	mul.wide.u32 	%rd6, %r39, 4;
	add.s64 	%rd7, %rd1, %rd6;
	ld.global.f32 	%f60, [%rd7];
$L__BB0_4:
	setp.ge.s32 	%p3, %r5, %r24;
	st.shared.f32 	[%r7], %f60;
	setp.ge.u32 	%p4, %r40, %r24;
	mov.f32 	%f61, 0f00000000;
	or.pred  	%p5, %p3, %p4;
	@%p5 bra 	$L__BB0_6;
	mul.wide.u32 	%rd8, %r41, 4;
	add.s64 	%rd9, %rd2, %rd8;
	ld.global.f32 	%f61, [%rd9];
$L__BB0_6:
	st.shared.f32 	[%r8], %f61;
	bar.sync 	0;
	ld.shared.f32 	%f12, [%r6];
	ld.shared.f32 	%f13, [%r9];
	fma.rn.f32 	%f14, %f12, %f13, %f62;
	ld.shared.f32 	%f15, [%r6+4];
	ld.shared.f32 	%f16, [%r9+64];
	fma.rn.f32 	%f17, %f15, %f16, %f14;
	ld.shared.f32 	%f18, [%r6+8];
	ld.shared.f32 	%f19, [%r9+128];
	fma.rn.f32 	%f20, %f18, %f19, %f17;
	ld.shared.f32 	%f21, [%r6+12];
	ld.shared.f32 	%f22, [%r9+192];
	fma.rn.f32 	%f23, %f21, %f22, %f20;
	ld.shared.f32 	%f24, [%r6+16];
	ld.shared.f32 	%f25, [%r9+256];
	fma.rn.f32 	%f26, %f24, %f25, %f23;
	ld.shared.f32 	%f27, [%r6+20];
	ld.shared.f32 	%f28, [%r9+320];
	fma.rn.f32 	%f29, %f27, %f28, %f26;
	ld.shared.f32 	%f30, [%r6+24];
	ld.shared.f32 	%f31, [%r9+384];
	fma.rn.f32 	%f32, %f30, %f31, %f29;
	ld.shared.f32 	%f33, [%r6+28];
	ld.shared.f32 	%f34, [%r9+448];
	fma.rn.f32 	%f35, %f33, %f34, %f32;
	ld.shared.f32 	%f36, [%r6+32];
	ld.shared.f32 	%f37, [%r9+512];
	fma.rn.f32 	%f38, %f36, %f37, %f35;
	ld.shared.f32 	%f39, [%r6+36];
	ld.shared.f32 	%f40, [%r9+576];
	fma.rn.f32 	%f41, %f39, %f40, %f38;
	ld.shared.f32 	%f42, [%r6+40];
	ld.shared.f32 	%f43, [%r9+640];
	fma.rn.f32 	%f44, %f42, %f43, %f41;
	ld.shared.f32 	%f45, [%r6+44];
	ld.shared.f32 	%f46, [%r9+704];
	fma.rn.f32 	%f47, %f45, %f46, %f44;
	ld.shared.f32 	%f48, [%r6+48];
	ld.shared.f32 	%f49, [%r9+768];
	fma.rn.f32 	%f50, %f48, %f49, %f47;
	ld.shared.f32 	%f51, [%r6+52];
	ld.shared.f32 	%f52, [%r9+832];
	fma.rn.f32 	%f53, %f51, %f52, %f50;
	ld.shared.f32 	%f54, [%r6+56];
	ld.shared.f32 	%f55, [%r9+896];
	fma.rn.f32 	%f56, %f54, %f55, %f53;
	ld.shared.f32 	%f57, [%r6+60];
	ld.shared.f32 	%f58, [%r9+960];
	fma.rn.f32 	%f62, %f57, %f58, %f56;
	bar.sync 	0;
	add.s32 	%r42, %r42, 1;
	setp.ne.s32 	%p6, %r42, 0;
	add.s32 	%r41, %r41, %r12;
	add.s32 	%r40, %r40, 16;
	add.s32 	%r39, %r39, 16;
	add.s32 	%r38, %r38, 16;
	@%p6 bra 	$L__BB0_2;
$L__BB0_7:
	max.s32 	%r36, %r2, %r5;
	setp.ge.s32 	%p7, %r36, %r24;
	@%p7 bra 	$L__BB0_9;
	mad.lo.s32 	%r37, %r24, %r2, %r5;
	cvta.to.global.u64 	%rd10, %rd5;
	mul.wide.s32 	%rd11, %r37, 4;
	add.s64 	%rd12, %rd10, %rd11;
	st.global.f32 	[%rd12], %f62;
$L__BB0_9:
	ret;

}


// ===== COMPILED SASS (sm_100) =====

	.target	sm_100

	.elftype	@"ET_EXEC"


//--------------------- .note.nv.tkinfo           --------------------------
	.section	.note.nv.tkinfo,"",@"SHT_NOTE"
	.sectionflags	@"SHF_NOTE_NV_TKINFO"
	.tkinfo
        /*0018*/ 	.word	0x00000002
        /*0030*/ 	.string	""
        /*0030*/ 	.string	"ptxas"
        /*0030*/ 	.string	"Cuda compilation tools, release 13.0, V13.0.88"
        /*0030*/ 	.string	"Build cuda_13.0.r13.0/compiler.36424714_0"
        /*0030*/ 	.string	"-arch sm_100 -m 64 "



//--------------------- .note.nv.cuinfo           --------------------------
	.section	.note.nv.cuinfo,"",@"SHT_NOTE"
	.sectionflags	@"SHF_NOTE_NV_CUINFO"
        /*0018*/ 	.short	0x0002
        /*001a*/ 	.short	0x0064
        /*001c*/ 	.short	0x0082
	.zero		2


//--------------------- .nv.info                  --------------------------
	.section	.nv.info,"",@"SHT_CUDA_INFO"
	.align	4


	//----- nvinfo : EIATTR_REGCOUNT
	.align		4
        /*0000*/ 	.byte	0x04, 0x2f
        /*0002*/ 	.short	(.L_1 - .L_0)
	.align		4
.L_0:
        /*0004*/ 	.word	index@(_Z10tileMatMulPKfS0_Pfi)
        /*0008*/ 	.word	0x00000020


	//----- nvinfo : EIATTR_FRAME_SIZE
	.align		4
.L_1:
        /*000c*/ 	.byte	0x04, 0x11
        /*000e*/ 	.short	(.L_3 - .L_2)
	.align		4
.L_2:
        /*0010*/ 	.word	index@(_Z10tileMatMulPKfS0_Pfi)
        /*0014*/ 	.word	0x00000000


	//----- nvinfo : EIATTR_MIN_STACK_SIZE
	.align		4
.L_3:
        /*0018*/ 	.byte	0x04, 0x12
        /*001a*/ 	.short	(.L_5 - .L_4)
	.align		4
.L_4:
        /*001c*/ 	.word	index@(_Z10tileMatMulPKfS0_Pfi)
        /*0020*/ 	.word	0x00000000
.L_5:


//--------------------- .nv.compat                --------------------------
	.section	.nv.compat,"",@"SHT_CUDA_COMPAT_INFO"
	.align	4
        /*0000*/ 	.byte	0x02, 0x09, 0x00, 0x00, 0x02, 0x02, 0x01, 0x00, 0x02, 0x05, 0x05, 0x00, 0x03, 0x07, 0x01, 0x01
        /*0010*/ 	.byte	0x02, 0x03, 0x00, 0x00, 0x02, 0x06, 0x01, 0x00, 0x04, 0x0b, 0x08, 0x00, 0x09, 0x00, 0x00, 0x00
        /*0020*/ 	.byte	0x00, 0x00, 0x00, 0x00


//--------------------- .nv.info._Z10tileMatMulPKfS0_Pfi --------------------------
	.section	.nv.info._Z10tileMatMulPKfS0_Pfi,"",@"SHT_CUDA_INFO"
	.sectionflags	@""
	.align	4


	//----- nvinfo : EIATTR_CUDA_API_VERSION
	.align		4
        /*0000*/ 	.byte	0x04, 0x37
        /*0002*/ 	.short	(.L_7 - .L_6)
.L_6:
        /*0004*/ 	.word	0x00000082


	//----- nvinfo : EIATTR_KPARAM_INFO
	.align		4
.L_7:
        /*0008*/ 	.byte	0x04, 0x17
        /*000a*/ 	.short	(.L_9 - .L_8)
.L_8:
        /*000c*/ 	.word	0x00000000
        /*0010*/ 	.short	0x0003
        /*0012*/ 	.short	0x0018
        /*0014*/ 	.byte	0x00, 0xf0, 0x11, 0x00


	//----- nvinfo : EIATTR_KPARAM_INFO
	.align		4
.L_9:
        /*0018*/ 	.byte	0x04, 0x17
        /*001a*/ 	.short	(.L_11 - .L_10)
.L_10:
        /*001c*/ 	.word	0x00000000
        /*0020*/ 	.short	0x0002
        /*0022*/ 	.short	0x0010
        /*0024*/ 	.byte	0x00, 0xf5, 0x21, 0x00


	//----- nvinfo : EIATTR_KPARAM_INFO
	.align		4
.L_11:
        /*0028*/ 	.byte	0x04, 0x17
        /*002a*/ 	.short	(.L_13 - .L_12)
.L_12:
        /*002c*/ 	.word	0x00000000
        /*0030*/ 	.short	0x0001
        /*0032*/ 	.short	0x0008
        /*0034*/ 	.byte	0x00, 0xf5, 0x21, 0x00


	//----- nvinfo : EIATTR_KPARAM_INFO
	.align		4
.L_13:
        /*0038*/ 	.byte	0x04, 0x17
        /*003a*/ 	.short	(.L_15 - .L_14)
.L_14:
        /*003c*/ 	.word	0x00000000
        /*0040*/ 	.short	0x0000
        /*0042*/ 	.short	0x0000
        /*0044*/ 	.byte	0x00, 0xf5, 0x21, 0x00


	//----- nvinfo : EIATTR_SPARSE_MMA_MASK
	.align		4
.L_15:
        /*0048*/ 	.byte	0x03, 0x50
        /*004a*/ 	.short	0x0000


	//----- nvinfo : EIATTR_MAXREG_COUNT
	.align		4
        /*004c*/ 	.byte	0x03, 0x1b
        /*004e*/ 	.short	0x00ff


	//----- nvinfo : EIATTR_NUM_BARRIERS
	.align		4
        /*0050*/ 	.byte	0x02, 0x4c
        /*0052*/ 	.byte	0x01
	.zero		1


	//----- nvinfo : EIATTR_MERCURY_ISA_VERSION
	.align		4
        /*0054*/ 	.byte	0x03, 0x5f
        /*0056*/ 	.short	0x0101


	//----- nvinfo : EIATTR_VRC_CTA_INIT_COUNT
	.align		4
        /*0058*/ 	.byte	0x02, 0x4a
	.zero		1
	.zero		1


	//----- nvinfo : EIATTR_EXIT_INSTR_OFFSETS
	.align		4
        /*005c*/ 	.byte	0x04, 0x1c
        /*005e*/ 	.short	(.L_17 - .L_16)


	//   ....[0]....
.L_16:
        /*0060*/ 	.word	0x000005c0


	//   ....[1]....
        /*0064*/ 	.word	0x00000610


	//----- nvinfo : EIATTR_CBANK_PARAM_SIZE
	.align		4
.L_17:
        /*0068*/ 	.byte	0x03, 0x19
        /*006a*/ 	.short	0x001c


	//----- nvinfo : EIATTR_PARAM_CBANK
	.align		4
        /*006c*/ 	.byte	0x04, 0x0a
        /*006e*/ 	.short	(.L_19 - .L_18)
	.align		4
.L_18:
        /*0070*/ 	.word	index@(.nv.constant0._Z10tileMatMulPKfS0_Pfi)
        /*0074*/ 	.short	0x0380
        /*0076*/ 	.short	0x001c


	//----- nvinfo : EIATTR_SW_WAR
	.align		4
.L_19:
        /*0078*/ 	.byte	0x04, 0x36
        /*007a*/ 	.short	(.L_21 - .L_20)
.L_20:
        /*007c*/ 	.word	0x00000008
.L_21:


//--------------------- .nv.callgraph             --------------------------
	.section	.nv.callgraph,"",@"SHT_CUDA_CALLGRAPH"
	.align	4
	.sectionentsize	8
	.align		4
        /*0000*/ 	.word	0x00000000
	.align		4
        /*0004*/ 	.word	0xffffffff
	.align		4
        /*0008*/ 	.word	0x00000000
	.align		4
        /*000c*/ 	.word	0xfffffffe
	.align		4
        /*0010*/ 	.word	0x00000000
	.align		4
        /*0014*/ 	.word	0xfffffffd
	.align		4
        /*0018*/ 	.word	0x00000000
	.align		4
        /*001c*/ 	.word	0xfffffffc


//--------------------- .text._Z10tileMatMulPKfS0_Pfi --------------------------
	.section	.text._Z10tileMatMulPKfS0_Pfi,"ax",@progbits
	.align	128
        .global         _Z10tileMatMulPKfS0_Pfi
        .type           _Z10tileMatMulPKfS0_Pfi,@function
        .size           _Z10tileMatMulPKfS0_Pfi,(.L_x_3 - _Z10tileMatMulPKfS0_Pfi)
        .other          _Z10tileMatMulPKfS0_Pfi,@"STO_CUDA_ENTRY STV_DEFAULT"
_Z10tileMatMulPKfS0_Pfi:
.text._Z10tileMatMulPKfS0_Pfi:
[----:B------:R-:W-:Y:S01]  /*0000*/  LDC R1, c[0x0][0x37c] ;  /* 0x0000df00ff017b82 */ /* 0x000fe20000000800 */
[----:B------:R-:W0:Y:S01]  /*0010*/  LDCU UR4, c[0x0][0x398] ;  /* 0x00007300ff0477ac */ /* 0x000e220008000800 */
[----:B------:R-:W1:Y:S01]  /*0020*/  S2R R2, SR_CTAID.Y ;  /* 0x0000000000027919 */ /* 0x000e620000002600 */
[----:B------:R-:W-:Y:S01]  /*0030*/  HFMA2 R23, -RZ, RZ, 0, 0 ;  /* 0x00000000ff177431 */ /* 0x000fe200000001ff */
[----:B------:R-:W2:Y:S01]  /*0040*/  LDCU.64 UR8, c[0x0][0x358] ;  /* 0x00006b00ff0877ac */ /* 0x000ea20008000a00 */
[----:B------:R-:W1:Y:S01]  /*0050*/  S2R R7, SR_TID.Y ;  /* 0x0000000000077919 */ /* 0x000e620000002200 */
[----:B------:R-:W3:Y:S01]  /*0060*/  S2R R8, SR_CTAID.X ;  /* 0x0000000000087919 */ /* 0x000ee20000002500 */
[----:B------:R-:W3:Y:S01]  /*0070*/  S2R R3, SR_TID.X ;  /* 0x0000000000037919 */ /* 0x000ee20000002100 */
[----:B0-----:R-:W-:-:S04]  /*0080*/  MOV R0, UR4 ;  /* 0x0000000400007c02 */ /* 0x001fc80008000f00 */
[----:B------:R-:W-:Y:S02]  /*0090*/  ISETP.GE.AND P0, PT, R0, 0x1, PT ;  /* 0x000000010000780c */ /* 0x000fe40003f06270 */
[----:B-1----:R-:W-:Y:S02]  /*00a0*/  LEA R2, R2, R7, 0x4 ;  /* 0x0000000702027211 */ /* 0x002fe400078e20ff */
[----:B---3--:R-:W-:-:S09]  /*00b0*/  LEA R5, R8, R3, 0x4 ;  /* 0x0000000308057211 */ /* 0x008fd200078e20ff */
[----:B--2---:R-:W-:Y:S05]  /*00c0*/  @!P0 BRA `(.L_x_0) ;  /* 0x0000000400348947 */ /* 0x004fea0003800000 */
[----:B------:R-:W0:Y:S01]  /*00d0*/  S2UR UR6, SR_CgaCtaId ;  /* 0x00000000000679c3 */ /* 0x000e220000008800 */
[----:B------:R-:W-:Y:S01]  /*00e0*/  UMOV UR4, 0x400 ;  /* 0x0000040000047882 */ /* 0x000fe20000000000 */
[----:B------:R-:W-:Y:S01]  /*00f0*/  IADD3 R4, PT, PT, R0, 0xf, RZ ;  /* 0x0000000f00047810 */ /* 0x000fe20007ffe0ff */
[----:B------:R-:W-:Y:S01]  /*0100*/  UIADD3 UR5, UPT, UPT, UR4, 0x400, URZ ;  /* 0x0000040004057890 */ /* 0x000fe2000fffe0ff */
[-C--:B------:R-:W-:Y:S01]  /*0110*/  IMAD R17, R7, R0.reuse, R3 ;  /* 0x0000000007117224 */ /* 0x080fe200078e0203 */
[----:B------:R-:W-:Y:S02]  /*0120*/  MOV R23, RZ ;  /* 0x000000ff00177202 */ /* 0x000fe40000000f00 */
[----:B------:R-:W-:Y:S01]  /*0130*/  SHF.R.U32.HI R19, RZ, 0x4, R4 ;  /* 0x00000004ff137819 */ /* 0x000fe20000011604 */
[----:B------:R-:W1:Y:S01]  /*0140*/  LDC R6, c[0x0][0x398] ;  /* 0x0000e600ff067b82 */ /* 0x000e620000000800 */
[----:B------:R-:W-:Y:S02]  /*0150*/  IMAD R17, R8, 0x10, R17 ;  /* 0x0000001008117824 */ /* 0x000fe400078e0211 */
[----:B------:R-:W-:Y:S01]  /*0160*/  IMAD R4, R2, R0, R3 ;  /* 0x0000000002047224 */ /* 0x000fe200078e0203 */
[----:B------:R-:W-:Y:S01]  /*0170*/  IADD3 R19, PT, PT, -R19, RZ, RZ ;  /* 0x000000ff13137210 */ /* 0x000fe20007ffe1ff */
[----:B0-----:R-:W-:-:S02]  /*0180*/  ULEA UR5, UR6, UR5, 0x18 ;  /* 0x0000000506057291 */ /* 0x001fc4000f8ec0ff */
[----:B------:R-:W-:-:S04]  /*0190*/  ULEA UR4, UR6, UR4, 0x18 ;  /* 0x0000000406047291 */ /* 0x000fc8000f8ec0ff */
[----:B------:R-:W-:Y:S02]  /*01a0*/  LEA R20, R3, UR5, 0x2 ;  /* 0x0000000503147c11 */ /* 0x000fe4000f8e10ff */
[----:B------:R-:W-:-:S03]  /*01b0*/  LEA R18, R7, UR4, 0x6 ;  /* 0x0000000407127c11 */ /* 0x000fc6000f8e30ff */
[----:B------:R-:W-:Y:S01]  /*01c0*/  IMAD R16, R7, 0x40, R20 ;  /* 0x0000004007107824 */ /* 0x000fe200078e0214 */
[----:B------:R-:W-:-:S07]  /*01d0*/  LEA R21, R3, R18, 0x2 ;  /* 0x0000001203157211 */ /* 0x000fce00078e10ff */
.L_x_1:
[----:B-1----:R-:W-:Y:S01]  /*01e0*/  MOV R0, R6 ;  /* 0x0000000600007202 */ /* 0x002fe20000000f00 */
[----:B------:R-:W-:Y:S01]  /*01f0*/  HFMA2 R22, -RZ, RZ, 0, 0 ;  /* 0x00000000ff167431 */ /* 0x000fe200000001ff */
[----:B------:R-:W-:Y:S02]  /*0200*/  VIMNMX.U32 R9, PT, PT, R2, R3, !PT ;  /* 0x0000000302097248 */ /* 0x000fe40007fe0000 */
[-C--:B------:R-:W-:Y:S02]  /*0210*/  ISETP.GE.U32.AND P0, PT, R7, R0.reuse, PT ;  /* 0x000000000700720c */ /* 0x080fe40003f06070 */
[-C--:B------:R-:W-:Y:S02]  /*0220*/  ISETP.GE.U32.AND P1, PT, R9, R0.reuse, PT ;  /* 0x000000000900720c */ /* 0x080fe40003f26070 */
[----:B------:R-:W-:Y:S02]  /*0230*/  ISETP.GE.OR P0, PT, R5, R0, P0 ;  /* 0x000000000500720c */ /* 0x000fe40000706670 */
[----:B------:R-:W-:-:S09]  /*0240*/  MOV R27, RZ ;  /* 0x000000ff001b7202 */ /* 0x000fd20000000f00 */
[----:B------:R-:W0:Y:S08]  /*0250*/  @!P1 LDC.64 R10, c[0x0][0x380] ;  /* 0x0000e000ff0a9b82 */ /* 0x000e300000000a00 */
[----:B------:R-:W1:Y:S01]  /*0260*/  @!P0 LDC.64 R8, c[0x0][0x388] ;  /* 0x0000e200ff088b82 */ /* 0x000e620000000a00 */
[----:B0-----:R-:W-:-:S05]  /*0270*/  @!P1 IMAD.WIDE.U32 R10, R4, 0x4, R10 ;  /* 0x00000004040a9825 */ /* 0x001fca00078e000a */
[----:B------:R-:W2:Y:S01]  /*0280*/  @!P1 LDG.E R22, desc[UR8][R10.64] ;  /* 0x000000080a169981 */ /* 0x000ea2000c1e1900 */
[----:B-1----:R-:W-:-:S05]  /*0290*/  @!P0 IMAD.WIDE.U32 R8, R17, 0x4, R8 ;  /* 0x0000000411088825 */ /* 0x002fca00078e0008 */
[----:B------:R-:W3:Y:S01]  /*02a0*/  @!P0 LDG.E R27, desc[UR8][R8.64] ;  /* 0x00000008081b8981 */ /* 0x000ee2000c1e1900 */
[----:B------:R-:W-:-:S05]  /*02b0*/  VIADD R19, R19, 0x1 ;  /* 0x0000000113137836 */ /* 0x000fca0000000000 */
[----:B------:R-:W-:Y:S02]  /*02c0*/  ISETP.NE.AND P0, PT, R19, RZ, PT ;  /* 0x000000ff1300720c */ /* 0x000fe40003f05270 */
[----:B------:R-:W-:Y:S02]  /*02d0*/  IADD3 R3, PT, PT, R3, 0x10, RZ ;  /* 0x0000001003037810 */ /* 0x000fe40007ffe0ff */
[----:B------:R-:W-:Y:S02]  /*02e0*/  IADD3 R7, PT, PT, R7, 0x10, RZ ;  /* 0x0000001007077810 */ /* 0x000fe40007ffe0ff */
[----:B------:R-:W-:Y:S02]  /*02f0*/  IADD3 R4, PT, PT, R4, 0x10, RZ ;  /* 0x0000001004047810 */ /* 0x000fe40007ffe0ff */
[----:B------:R-:W-:Y:S01]  /*0300*/  LEA R17, R0, R17, 0x4 ;  /* 0x0000001100117211 */ /* 0x000fe200078e20ff */
[----:B--2---:R-:W-:Y:S04]  /*0310*/  STS [R21], R22 ;  /* 0x0000001615007388 */ /* 0x004fe80000000800 */
[----:B---3--:R-:W-:Y:S01]  /*0320*/  STS [R16], R27 ;  /* 0x0000001b10007388 */ /* 0x008fe20000000800 */
[----:B------:R-:W-:Y:S06]  /*0330*/  BAR.SYNC.DEFER_BLOCKING 0x0 ;  /* 0x0000000000007b1d */ /* 0x000fec0000010000 */
[----:B------:R-:W-:Y:S04]  /*0340*/  LDS R26, [R20] ;  /* 0x00000000141a7984 */ /* 0x000fe80000000800 */
[----:B------:R-:W0:Y:S04]  /*0350*/  LDS.128 R12, [R18] ;  /* 0x00000000120c7984 */ /* 0x000e280000000c00 */
[----:B------:R-:W1:Y:S04]  /*0360*/  LDS R29, [R20+0x40] ;  /* 0x00004000141d7984 */ /* 0x000e680000000800 */
[----:B------:R-:W2:Y:S04]  /*0370*/  LDS R25, [R20+0x80] ;  /* 0x0000800014197984 */ /* 0x000ea80000000800 */
[----:B------:R-:W3:Y:S04]  /*0380*/  LDS R24, [R20+0xc0] ;  /* 0x0000c00014187984 */ /* 0x000ee80000000800 */
[----:B------:R-:W-:Y:S04]  /*0390*/  LDS.128 R8, [R18+0x10] ;  /* 0x0000100012087984 */ /* 0x000fe80000000c00 */
[----:B------:R-:W-:Y:S04]  /*03a0*/  LDS R22, [R20+0x140] ;  /* 0x0001400014167984 */ /* 0x000fe80000000800 */
[----:B------:R-:W-:Y:S01]  /*03b0*/  LDS R27, [R20+0x200] ;  /* 0x00020000141b7984 */ /* 0x000fe20000000800 */
[----:B0-----:R-:W-:-:S03]  /*03c0*/  FFMA R12, R12, R26, R23 ;  /* 0x0000001a0c0c7223 */ /* 0x001fc60000000017 */
[----:B------:R-:W0:Y:S01]  /*03d0*/  LDS R23, [R20+0x100] ;  /* 0x0001000014177984 */ /* 0x000e220000000800 */
[----:B-1----:R-:W-:-:S03]  /*03e0*/  FFMA R12, R29, R13, R12 ;  /* 0x0000000d1d0c7223 */ /* 0x002fc6000000000c */
[----:B------:R-:W-:Y:S01]  /*03f0*/  LDS R26, [R20+0x1c0] ;  /* 0x0001c000141a7984 */ /* 0x000fe20000000800 */
[----:B--2---:R-:W-:-:S03]  /*0400*/  FFMA R13, R25, R14, R12 ;  /* 0x0000000e190d7223 */ /* 0x004fc6000000000c */
[----:B------:R-:W1:Y:S01]  /*0410*/  LDS R25, [R20+0x180] ;  /* 0x0001800014197984 */ /* 0x000e620000000800 */
[----:B---3--:R-:W-:-:S03]  /*0420*/  FFMA R13, R24, R15, R13 ;  /* 0x0000000f180d7223 */ /* 0x008fc6000000000d */
[----:B------:R-:W-:Y:S01]  /*0430*/  LDS R24, [R20+0x240] ;  /* 0x0002400014187984 */ /* 0x000fe20000000800 */
[----:B0-----:R-:W-:-:S03]  /*0440*/  FFMA R23, R8, R23, R13 ;  /* 0x0000001708177223 */ /* 0x001fc6000000000d */
[----:B------:R-:W0:Y:S01]  /*0450*/  LDS.128 R12, [R18+0x20] ;  /* 0x00002000120c7984 */ /* 0x000e220000000c00 */
[----:B------:R-:W-:-:S03]  /*0460*/  FFMA R22, R22, R9, R23 ;  /* 0x0000000916167223 */ /* 0x000fc60000000017 */
[----:B------:R-:W2:Y:S01]  /*0470*/  LDS R23, [R20+0x280] ;  /* 0x0002800014177984 */ /* 0x000ea20000000800 */
[----:B-1----:R-:W-:-:S03]  /*0480*/  FFMA R25, R25, R10, R22 ;  /* 0x0000000a19197223 */ /* 0x002fc60000000016 */
[----:B------:R-:W1:Y:S01]  /*0490*/  LDS R22, [R20+0x2c0] ;  /* 0x0002c00014167984 */ /* 0x000e620000000800 */
[----:B------:R-:W-:-:S03]  /*04a0*/  FFMA R11, R26, R11, R25 ;  /* 0x0000000b1a0b7223 */ /* 0x000fc60000000019 */
[----:B------:R-:W-:Y:S01]  /*04b0*/  LDS R25, [R20+0x300] ;  /* 0x0003000014197984 */ /* 0x000fe20000000800 */
[----:B0-----:R-:W-:-:S03]  /*04c0*/  FFMA R27, R12, R27, R11 ;  /* 0x0000001b0c1b7223 */ /* 0x001fc6000000000b */
[----:B------:R-:W0:Y:S01]  /*04d0*/  LDS.128 R8, [R18+0x30] ;  /* 0x0000300012087984 */ /* 0x000e220000000c00 */
[----:B------:R-:W-:-:S03]  /*04e0*/  FFMA R24, R24, R13, R27 ;  /* 0x0000000d18187223 */ /* 0x000fc6000000001b */
[----:B------:R-:W3:Y:S04]  /*04f0*/  LDS R27, [R20+0x340] ;  /* 0x00034000141b7984 */ /* 0x000ee80000000800 */
[----:B------:R-:W4:Y:S04]  /*0500*/  LDS R13, [R20+0x380] ;  /* 0x00038000140d7984 */ /* 0x000f280000000800 */
[----:B------:R-:W5:Y:S01]  /*0510*/  LDS R12, [R20+0x3c0] ;  /* 0x0003c000140c7984 */ /* 0x000f620000000800 */
[----:B--2---:R-:W-:-:S04]  /*0520*/  FFMA R23, R23, R14, R24 ;  /* 0x0000000e17177223 */ /* 0x004fc80000000018 */
[----:B-1----:R-:W-:-:S04]  /*0530*/  FFMA R15, R22, R15, R23 ;  /* 0x0000000f160f7223 */ /* 0x002fc80000000017 */
[----:B0-----:R-:W-:-:S04]  /*0540*/  FFMA R8, R8, R25, R15 ;  /* 0x0000001908087223 */ /* 0x001fc8000000000f */
[----:B---3--:R-:W-:-:S04]  /*0550*/  FFMA R8, R27, R9, R8 ;  /* 0x000000091b087223 */ /* 0x008fc80000000008 */
[----:B----4-:R-:W-:-:S04]  /*0560*/  FFMA R13, R13, R10, R8 ;  /* 0x0000000a0d0d7223 */ /* 0x010fc80000000008 */
[----:B-----5:R-:W-:Y:S01]  /*0570*/  FFMA R23, R12, R11, R13 ;  /* 0x0000000b0c177223 */ /* 0x020fe2000000000d */
[----:B------:R-:W-:Y:S06]  /*0580*/  BAR.SYNC.DEFER_BLOCKING 0x0 ;  /* 0x0000000000007b1d */ /* 0x000fec0000010000 */
[----:B------:R-:W-:Y:S05]  /*0590*/  @P0 BRA `(.L_x_1) ;  /* 0xfffffffc00100947 */ /* 0x000fea000383ffff */
.L_x_0:
[----:B------:R-:W-:-:S04]  /*05a0*/  VIMNMX R3, PT, PT, R2, R5, !PT ;  /* 0x0000000502037248 */ /* 0x000fc80007fe0100 */
[----:B------:R-:W-:-:S13]  /*05b0*/  ISETP.GE.AND P0, PT, R3, R0, PT ;  /* 0x000000000300720c */ /* 0x000fda0003f06270 */
[----:B------:R-:W-:Y:S05]  /*05c0*/  @P0 EXIT ;  /* 0x000000000000094d */ /* 0x000fea0003800000 */
[----:B------:R-:W0:Y:S01]  /*05d0*/  LDC.64 R6, c[0x0][0x390] ;  /* 0x0000e400ff067b82 */ /* 0x000e220000000a00 */
[----:B------:R-:W-:-:S04]  /*05e0*/  IMAD R3, R2, R0, R5 ;  /* 0x0000000002037224 */ /* 0x000fc800078e0205 */
[----:B0-----:R-:W-:-:S05]  /*05f0*/  IMAD.WIDE R2, R3, 0x4, R6 ;  /* 0x0000000403027825 */ /* 0x001fca00078e0206 */
[----:B------:R-:W-:Y:S01]  /*0600*/  STG.E desc[UR8][R2.64], R23 ;  /* 0x0000001702007986 */ /* 0x000fe2000c101908 */
[----:B------:R-:W-:Y:S05]  /*0610*/  EXIT ;  /* 0x000000000000794d */ /* 0x000fea0003800000 */
.L_x_2:
[----:B------:R-:W-:-:S00]  /*0620*/  BRA `(.L_x_2) ;  /* 0xfffffffc00fc7947 */ /* 0x000fc0000383ffff */
[----:B------:R-:W-:-:S00]  /*0630*/  NOP ;  /* 0x0000000000007918 */ /* 0x000fc00000000000 */
        /* <DEDUP_REMOVED lines=12> */
.L_x_3:


//--------------------- .nv.shared._Z10tileMatMulPKfS0_Pfi --------------------------
	.section	.nv.shared._Z10tileMatMulPKfS0_Pfi,"aw",@nobits
	.sectionflags	@""
	.align	4
.nv.shared._Z10tileMatMulPKfS0_Pfi:
	.zero		3072


//--------------------- .nv.shared.reserved.0     --------------------------
	.section	.nv.shared.reserved.0,"aw",@nobits
	.weak		__nv_reservedSMEM_offset_0_alias
	.size		__nv_reservedSMEM_offset_0_alias, 0, 64
	.other		__nv_reservedSMEM_offset_0_alias,@"STO_CUDA_RESERVED_SHARED STV_DEFAULT"
__nv_reservedSMEM_offset_0_alias:
	.zero		0
	.zero		64


//--------------------- .nv.constant0._Z10tileMatMulPKfS0_Pfi --------------------------
	.section	.nv.constant0._Z10tileMatMulPKfS0_Pfi,"a",@progbits
	.sectionflags	@""
	.align	4
.nv.constant0._Z10tileMatMulPKfS0_Pfi:
	.zero		924


//--------------------- SYMBOLS --------------------------

	.type		.nv.reservedSmem.offset0,@object
	.size		.nv.reservedSmem.offset0,0x4
	.type		.nv.reservedSmem.cap,@object
	.size		.nv.reservedSmem.cap,0x4
